//
// Generated by NVIDIA NVVM Compiler
//
// Compiler Build ID: CL-36424714
// Cuda compilation tools, release 13.0, V13.0.88
// Based on NVVM 20.0.0
//

.version 9.0
.target sm_100
.address_size 64

	// .globl	maximum
// _ZZ7maximumE10sharedData has been demoted

.visible .entry maximum(
	.param .u64 .ptr .align 1 maximum_param_0,
	.param .u64 .ptr .align 1 maximum_param_1,
	.param .u32 maximum_param_2
)
{
	.reg .pred 	%p<8>;
	.reg .b32 	%r<21>;
	.reg .b32 	%f<11>;
	.reg .b64 	%rd<9>;
	// demoted variable
	.shared .align 4 .b8 _ZZ7maximumE10sharedData[4096];
	ld.param.u64 	%rd2, [maximum_param_0];
	ld.param.u64 	%rd3, [maximum_param_1];
	ld.param.u32 	%r11, [maximum_param_2];
	mov.u32 	%r1, %ctaid.y;
	mov.u32 	%r2, %tid.x;
	mov.u32 	%r19, %ntid.x;
	mov.u32 	%r12, %ctaid.x;
	mad.lo.s32 	%r13, %r19, %r12, %r2;
	mad.lo.s32 	%r4, %r11, %r1, %r13;
	setp.ge.s32 	%p1, %r13, %r11;
	mov.f32 	%f10, 0f00000000;
	@%p1 bra 	$L__BB0_2;
	cvta.to.global.u64 	%rd4, %rd2;
	mul.wide.s32 	%rd5, %r4, 4;
	add.s64 	%rd6, %rd4, %rd5;
	ld.global.f32 	%f10, [%rd6];
$L__BB0_2:
	shl.b32 	%r14, %r2, 2;
	mov.u32 	%r15, _ZZ7maximumE10sharedData;
	add.s32 	%r5, %r15, %r14;
	st.shared.f32 	[%r5], %f10;
	bar.sync 	0;
	setp.lt.u32 	%p2, %r19, 2;
	@%p2 bra 	$L__BB0_6;
$L__BB0_3:
	shr.u32 	%r7, %r19, 1;
	setp.ge.u32 	%p3, %r2, %r7;
	@%p3 bra 	$L__BB0_5;
	ld.shared.f32 	%f5, [%r5];
	shl.b32 	%r16, %r7, 2;
	add.s32 	%r17, %r5, %r16;
	ld.shared.f32 	%f6, [%r17];
	setp.ge.f32 	%p4, %f5, %f6;
	selp.f32 	%f7, %f5, %f6, %p4;
	st.shared.f32 	[%r5], %f7;
$L__BB0_5:
	bar.sync 	0;
	setp.gt.u32 	%p5, %r19, 3;
	mov.u32 	%r19, %r7;
	@%p5 bra 	$L__BB0_3;
$L__BB0_6:
	setp.ne.s32 	%p6, %r2, 0;
	@%p6 bra 	$L__BB0_9;
	cvta.to.global.u64 	%rd7, %rd3;
	mul.wide.u32 	%rd8, %r1, 4;
	add.s64 	%rd1, %rd7, %rd8;
	ld.shared.f32 	%f3, [_ZZ7maximumE10sharedData];
	ld.global.u32 	%r20, [%rd1];
$L__BB0_8:
	mov.b32 	%f8, %r20;
	max.f32 	%f9, %f3, %f8;
	mov.b32 	%r18, %f9;
	atom.relaxed.global.cas.b32 	%r10, [%rd1], %r20, %r18;
	setp.ne.s32 	%p7, %r20, %r10;
	mov.u32 	%r20, %r10;
	@%p7 bra 	$L__BB0_8;
$L__BB0_9:
	ret;

}


// ===== COMPILED SASS (sm_100) =====

	.target	sm_100

	.elftype	@"ET_EXEC"


//--------------------- .note.nv.tkinfo           --------------------------
	.section	.note.nv.tkinfo,"",@"SHT_NOTE"
	.sectionflags	@"SHF_NOTE_NV_TKINFO"
	.tkinfo
        /*0018*/ 	.word	0x00000002
        /*0030*/ 	.string	""
        /*0030*/ 	.string	"ptxas"
        /*0030*/ 	.string	"Cuda compilation tools, release 13.0, V13.0.88"
        /*0030*/ 	.string	"Build cuda_13.0.r13.0/compiler.36424714_0"
        /*0030*/ 	.string	"-arch sm_100 -m 64 "



//--------------------- .note.nv.cuinfo           --------------------------
	.section	.note.nv.cuinfo,"",@"SHT_NOTE"
	.sectionflags	@"SHF_NOTE_NV_CUINFO"
        /*0018*/ 	.short	0x0002
        /*001a*/ 	.short	0x0064
        /*001c*/ 	.short	0x0082
	.zero		2


//--------------------- .nv.info                  --------------------------
	.section	.nv.info,"",@"SHT_CUDA_INFO"
	.align	4


	//----- nvinfo : EIATTR_REGCOUNT
	.align		4
        /*0000*/ 	.byte	0x04, 0x2f
        /*0002*/ 	.short	(.L_1 - .L_0)
	.align		4
.L_0:
        /*0004*/ 	.word	index@(maximum)
        /*0008*/ 	.word	0x0000000a


	//----- nvinfo : EIATTR_FRAME_SIZE
	.align		4
.L_1:
        /*000c*/ 	.byte	0x04, 0x11
        /*000e*/ 	.short	(.L_3 - .L_2)
	.align		4
.L_2:
        /*0010*/ 	.word	index@(maximum)
        /*0014*/ 	.word	0x00000000


	//----- nvinfo : EIATTR_MIN_STACK_SIZE
	.align		4
.L_3:
        /*0018*/ 	.byte	0x04, 0x12
        /*001a*/ 	.short	(.L_5 - .L_4)
	.align		4
.L_4:
        /*001c*/ 	.word	index@(maximum)
        /*0020*/ 	.word	0x00000000
.L_5:


//--------------------- .nv.compat                --------------------------
	.section	.nv.compat,"",@"SHT_CUDA_COMPAT_INFO"
	.align	4
        /*0000*/ 	.byte	0x02, 0x09, 0x00, 0x00, 0x02, 0x02, 0x01, 0x00, 0x02, 0x05, 0x05, 0x00, 0x03, 0x07, 0x01, 0x01
        /*0010*/ 	.byte	0x02, 0x03, 0x00, 0x00, 0x02, 0x06, 0x01, 0x00, 0x04, 0x0b, 0x08, 0x00, 0x09, 0x00, 0x00, 0x00
        /*0020*/ 	.byte	0x00, 0x00, 0x00, 0x00


//--------------------- .nv.info.maximum          --------------------------
	.section	.nv.info.maximum,"",@"SHT_CUDA_INFO"
	.sectionflags	@""
	.align	4


	//----- nvinfo : EIATTR_CUDA_API_VERSION
	.align		4
        /*0000*/ 	.byte	0x04, 0x37
        /*0002*/ 	.short	(.L_7 - .L_6)
.L_6:
        /*0004*/ 	.word	0x00000082


	//----- nvinfo : EIATTR_KPARAM_INFO
	.align		4
.L_7:
        /*0008*/ 	.byte	0x04, 0x17
        /*000a*/ 	.short	(.L_9 - .L_8)
.L_8:
        /*000c*/ 	.word	0x00000000
        /*0010*/ 	.short	0x0002
        /*0012*/ 	.short	0x0010
        /*0014*/ 	.byte	0x00, 0xf0, 0x11, 0x00


	//----- nvinfo : EIATTR_KPARAM_INFO
	.align		4
.L_9:
        /*0018*/ 	.byte	0x04, 0x17
        /*001a*/ 	.short	(.L_11 - .L_10)
.L_10:
        /*001c*/ 	.word	0x00000000
        /*0020*/ 	.short	0x0001
        /*0022*/ 	.short	0x0008
        /*0024*/ 	.byte	0x00, 0xf5, 0x21, 0x00


	//----- nvinfo : EIATTR_KPARAM_INFO
	.align		4
.L_11:
        /*0028*/ 	.byte	0x04, 0x17
        /*002a*/ 	.short	(.L_13 - .L_12)
.L_12:
        /*002c*/ 	.word	0x00000000
        /*0030*/ 	.short	0x0000
        /*0032*/ 	.short	0x0000
        /*0034*/ 	.byte	0x00, 0xf5, 0x21, 0x00


	//----- nvinfo : EIATTR_SPARSE_MMA_MASK
	.align		4
.L_13:
        /*0038*/ 	.byte	0x03, 0x50
        /*003a*/ 	.short	0x0000


	//----- nvinfo : EIATTR_MAXREG_COUNT
	.align		4
        /*003c*/ 	.byte	0x03, 0x1b
        /*003e*/ 	.short	0x00ff


	//----- nvinfo : EIATTR_NUM_BARRIERS
	.align		4
        /*0040*/ 	.byte	0x02, 0x4c
        /*0042*/ 	.byte	0x01
	.zero		1


	//----- nvinfo : EIATTR_MERCURY_ISA_VERSION
	.align		4
        /*0044*/ 	.byte	0x03, 0x5f
        /*0046*/ 	.short	0x0101


	//----- nvinfo : EIATTR_VRC_CTA_INIT_COUNT
	.align		4
        /*0048*/ 	.byte	0x02, 0x4a
	.zero		1
	.zero		1


	//----- nvinfo : EIATTR_EXIT_INSTR_OFFSETS
	.align		4
        /*004c*/ 	.byte	0x04, 0x1c
        /*004e*/ 	.short	(.L_15 - .L_14)


	//   ....[0]....
.L_14:
        /*0050*/ 	.word	0x00000240


	//   ....[1]....
        /*0054*/ 	.word	0x00000320


	//----- nvinfo : EIATTR_CRS_STACK_SIZE
	.align		4
.L_15:
        /*0058*/ 	.byte	0x04, 0x1e
        /*005a*/ 	.short	(.L_17 - .L_16)
.L_16:
        /*005c*/ 	.word	0x00000000


	//----- nvinfo : EIATTR_CBANK_PARAM_SIZE
	.align		4
.L_17:
        /*0060*/ 	.byte	0x03, 0x19
        /*0062*/ 	.short	0x0014


	//----- nvinfo : EIATTR_PARAM_CBANK
	.align		4
        /*0064*/ 	.byte	0x04, 0x0a
        /*0066*/ 	.short	(.L_19 - .L_18)
	.align		4
.L_18:
        /*0068*/ 	.word	index@(.nv.constant0.maximum)
        /*006c*/ 	.short	0x0380
        /*006e*/ 	.short	0x0014


	//----- nvinfo : EIATTR_SW_WAR
	.align		4
.L_19:
        /*0070*/ 	.byte	0x04, 0x36
        /*0072*/ 	.short	(.L_21 - .L_20)
.L_20:
        /*0074*/ 	.word	0x00000008
.L_21:


//--------------------- .nv.callgraph             --------------------------
	.section	.nv.callgraph,"",@"SHT_CUDA_CALLGRAPH"
	.align	4
	.sectionentsize	8
	.align		4
        /*0000*/ 	.word	0x00000000
	.align		4
        /*0004*/ 	.word	0xffffffff
	.align		4
        /*0008*/ 	.word	0x00000000
	.align		4
        /*000c*/ 	.word	0xfffffffe
	.align		4
        /*0010*/ 	.word	0x00000000
	.align		4
        /*0014*/ 	.word	0xfffffffd
	.align		4
        /*0018*/ 	.word	0x00000000
	.align		4
        /*001c*/ 	.word	0xfffffffc


//--------------------- .text.maximum             --------------------------
	.section	.text.maximum,"ax",@progbits
	.align	128
        .global         maximum
        .type           maximum,@function
        .size           maximum,(.L_x_4 - maximum)
        .other          maximum,@"STO_CUDA_ENTRY STV_DEFAULT"
maximum:
.text.maximum:
[----:B------:R-:W-:Y:S01]  /*0000*/  LDC R1, c[0x0][0x37c] ;  /* 0x0000df00ff017b82 */ /* 0x000fe20000000800 */
[----:B------:R-:W0:Y:S01]  /*0010*/  S2R R6, SR_TID.X ;  /* 0x0000000000067919 */ /* 0x000e220000002100 */
[----:B------:R-:W0:Y:S01]  /*0020*/  LDCU UR8, c[0x0][0x360] ;  /* 0x00006c00ff0877ac */ /* 0x000e220008000800 */
[----:B------:R-:W-:Y:S01]  /*0030*/  IMAD.MOV.U32 R4, RZ, RZ, RZ ;  /* 0x000000ffff047224 */ /* 0x000fe200078e00ff */
[----:B------:R-:W0:Y:S01]  /*0040*/  S2R R3, SR_CTAID.X ;  /* 0x0000000000037919 */ /* 0x000e220000002500 */
[----:B------:R-:W1:Y:S01]  /*0050*/  LDCU UR4, c[0x0][0x390] ;  /* 0x00007200ff0477ac */ /* 0x000e620008000800 */
[----:B------:R-:W1:Y:S01]  /*0060*/  S2R R7, SR_CTAID.Y ;  /* 0x0000000000077919 */ /* 0x000e620000002600 */
[----:B------:R-:W2:Y:S01]  /*0070*/  LDCU.64 UR6, c[0x0][0x358] ;  /* 0x00006b00ff0677ac */ /* 0x000ea20008000a00 */
[----:B0-----:R-:W-:-:S04]  /*0080*/  IMAD R0, R3, UR8, R6 ;  /* 0x0000000803007c24 */ /* 0x001fc8000f8e0206 */
[----:B-1----:R-:W-:Y:S01]  /*0090*/  IMAD R5, R7, UR4, R0 ;  /* 0x0000000407057c24 */ /* 0x002fe2000f8e0200 */
[----:B------:R-:W-:-:S13]  /*00a0*/  ISETP.GE.AND P0, PT, R0, UR4, PT ;  /* 0x0000000400007c0c */ /* 0x000fda000bf06270 */
[----:B------:R-:W0:Y:S02]  /*00b0*/  @!P0 LDC.64 R2, c[0x0][0x380] ;  /* 0x0000e000ff028b82 */ /* 0x000e240000000a00 */
[----:B0-----:R-:W-:-:S05]  /*00c0*/  @!P0 IMAD.WIDE R2, R5, 0x4, R2 ;  /* 0x0000000405028825 */ /* 0x001fca00078e0202 */
[----:B--2---:R-:W2:Y:S01]  /*00d0*/  @!P0 LDG.E R4, desc[UR6][R2.64] ;  /* 0x0000000602048981 */ /* 0x004ea2000c1e1900 */
[----:B------:R-:W0:Y:S01]  /*00e0*/  S2UR UR5, SR_CgaCtaId ;  /* 0x00000000000579c3 */ /* 0x000e220000008800 */
[----:B------:R-:W-:Y:S01]  /*00f0*/  IMAD.U32 R0, RZ, RZ, UR8 ;  /* 0x00000008ff007e24 */ /* 0x000fe2000f8e00ff */
[----:B------:R-:W-:Y:S01]  /*0100*/  UMOV UR4, 0x400 ;  /* 0x0000040000047882 */ /* 0x000fe20000000000 */
[----:B------:R-:W-:-:S03]  /*0110*/  ISETP.NE.AND P0, PT, R6, RZ, PT ;  /* 0x000000ff0600720c */ /* 0x000fc60003f05270 */
[----:B------:R-:W-:Y:S01]  /*0120*/  ISETP.GE.U32.AND P1, PT, R0, 0x2, PT ;  /* 0x000000020000780c */ /* 0x000fe20003f26070 */
[----:B0-----:R-:W-:-:S06]  /*0130*/  ULEA UR4, UR5, UR4, 0x18 ;  /* 0x0000000405047291 */ /* 0x001fcc000f8ec0ff */
[----:B------:R-:W-:-:S05]  /*0140*/  LEA R5, R6, UR4, 0x2 ;  /* 0x0000000406057c11 */ /* 0x000fca000f8e10ff */
[----:B--2---:R0:W-:Y:S01]  /*0150*/  STS [R5], R4 ;  /* 0x0000000405007388 */ /* 0x0041e20000000800 */
[----:B------:R-:W-:Y:S06]  /*0160*/  BAR.SYNC.DEFER_BLOCKING 0x0 ;  /* 0x0000000000007b1d */ /* 0x000fec0000010000 */
[----:B------:R-:W-:Y:S05]  /*0170*/  @!P1 BRA `(.L_x_0) ;  /* 0x0000000000309947 */ /* 0x000fea0003800000 */
.L_x_1:
[----:B0-----:R-:W-:-:S04]  /*0180*/  SHF.R.U32.HI R4, RZ, 0x1, R0 ;  /* 0x00000001ff047819 */ /* 0x001fc80000011600 */
[----:B------:R-:W-:-:S13]  /*0190*/  ISETP.GE.U32.AND P2, PT, R6, R4, PT ;  /* 0x000000040600720c */ /* 0x000fda0003f46070 */
[----:B------:R-:W-:Y:S01]  /*01a0*/  @!P2 IMAD R3, R4, 0x4, R5 ;  /* 0x000000040403a824 */ /* 0x000fe200078e0205 */
[----:B------:R-:W-:Y:S05]  /*01b0*/  @!P2 LDS R2, [R5] ;  /* 0x000000000502a984 */ /* 0x000fea0000000800 */
[----:B------:R-:W0:Y:S02]  /*01c0*/  @!P2 LDS R3, [R3] ;  /* 0x000000000303a984 */ /* 0x000e240000000800 */
[----:B0-----:R-:W-:-:S04]  /*01d0*/  @!P2 FSETP.GE.AND P1, PT, R2, R3, PT ;  /* 0x000000030200a20b */ /* 0x001fc80003f26000 */
[----:B------:R-:W-:Y:S02]  /*01e0*/  @!P2 FSEL R2, R2, R3, P1 ;  /* 0x000000030202a208 */ /* 0x000fe40000800000 */
[----:B------:R-:W-:Y:S01]  /*01f0*/  ISETP.GT.U32.AND P1, PT, R0, 0x3, PT ;  /* 0x000000030000780c */ /* 0x000fe20003f24070 */
[----:B------:R-:W-:Y:S02]  /*0200*/  IMAD.MOV.U32 R0, RZ, RZ, R4 ;  /* 0x000000ffff007224 */ /* 0x000fe400078e0004 */
[----:B------:R1:W-:Y:S01]  /*0210*/  @!P2 STS [R5], R2 ;  /* 0x000000020500a388 */ /* 0x0003e20000000800 */
[----:B------:R-:W-:Y:S09]  /*0220*/  BAR.SYNC.DEFER_BLOCKING 0x0 ;  /* 0x0000000000007b1d */ /* 0x000ff20000010000 */
[----:B-1----:R-:W-:Y:S05]  /*0230*/  @P1 BRA `(.L_x_1) ;  /* 0xfffffffc00d01947 */ /* 0x002fea000383ffff */
.L_x_0:
[----:B------:R-:W-:Y:S05]  /*0240*/  @P0 EXIT ;  /* 0x000000000000094d */ /* 0x000fea0003800000 */
[----:B------:R-:W1:Y:S02]  /*0250*/  LDC.64 R2, c[0x0][0x388] ;  /* 0x0000e200ff027b82 */ /* 0x000e640000000a00 */
[----:B-1----:R-:W-:-:S05]  /*0260*/  IMAD.WIDE.U32 R2, R7, 0x4, R2 ;  /* 0x0000000407027825 */ /* 0x002fca00078e0002 */
[----:B------:R1:W5:Y:S01]  /*0270*/  LDG.E R6, desc[UR6][R2.64] ;  /* 0x0000000602067981 */ /* 0x000362000c1e1900 */
[----:B------:R-:W2:Y:S01]  /*0280*/  S2UR UR5, SR_CgaCtaId ;  /* 0x00000000000579c3 */ /* 0x000ea20000008800 */
[----:B------:R-:W-:Y:S02]  /*0290*/  UMOV UR4, 0x400 ;  /* 0x0000040000047882 */ /* 0x000fe40000000000 */
[----:B--2---:R-:W-:-:S09]  /*02a0*/  ULEA UR4, UR5, UR4, 0x18 ;  /* 0x0000000405047291 */ /* 0x004fd2000f8ec0ff */
[----:B01----:R-:W0:Y:S03]  /*02b0*/  LDS R5, [UR4] ;  /* 0x00000004ff057984 */ /* 0x003e260008000800 */
.L_x_2:
[----:B0----5:R-:W-:Y:S01]  /*02c0*/  FMNMX R7, R5, R6, !PT ;  /* 0x0000000605077209 */ /* 0x021fe20007800000 */
[----:B------:R-:W-:Y:S05]  /*02d0*/  YIELD ;  /* 0x0000000000007946 */ /* 0x000fea0003800000 */
[----:B------:R-:W2:Y:S02]  /*02e0*/  ATOMG.E.CAS.STRONG.GPU PT, R7, [R2], R6, R7 ;  /* 0x00000006020773a9 */ /* 0x000ea400001ee107 */
[----:B--2---:R-:W-:Y:S01]  /*02f0*/  ISETP.NE.AND P0, PT, R6, R7, PT ;  /* 0x000000070600720c */ /* 0x004fe20003f05270 */
[----:B------:R-:W-:-:S12]  /*0300*/  IMAD.MOV.U32 R6, RZ, RZ, R7 ;  /* 0x000000ffff067224 */ /* 0x000fd800078e0007 */
[----:B------:R-:W-:Y:S05]  /*0310*/  @P0 BRA `(.L_x_2) ;  /* 0xfffffffc00e80947 */ /* 0x000fea000383ffff */
[----:B------:R-:W-:Y:S05]  /*0320*/  EXIT ;  /* 0x000000000000794d */ /* 0x000fea0003800000 */
.L_x_3:
[----:B------:R-:W-:-:S00]  /*0330*/  BRA `(.L_x_3) ;  /* 0xfffffffc00fc7947 */ /* 0x000fc0000383ffff */
[----:B------:R-:W-:-:S00]  /*0340*/  NOP ;  /* 0x0000000000007918 */ /* 0x000fc00000000000 */
        /* <DEDUP_REMOVED lines=11> */
.L_x_4:


//--------------------- .nv.shared.maximum        --------------------------
	.section	.nv.shared.maximum,"aw",@nobits
	.sectionflags	@""
	.align	4
.nv.shared.maximum:
	.zero		5120


//--------------------- .nv.shared.reserved.0     --------------------------
	.section	.nv.shared.reserved.0,"aw",@nobits
	.weak		__nv_reservedSMEM_offset_0_alias
	.size		__nv_reservedSMEM_offset_0_alias, 0, 64
	.other		__nv_reservedSMEM_offset_0_alias,@"STO_CUDA_RESERVED_SHARED STV_DEFAULT"
__nv_reservedSMEM_offset_0_alias:
	.zero		0
	.zero		64


//--------------------- .nv.constant0.maximum     --------------------------
	.section	.nv.constant0.maximum,"a",@progbits
	.sectionflags	@""
	.align	4
.nv.constant0.maximum:
	.zero		916


//--------------------- SYMBOLS --------------------------

	.type		.nv.reservedSmem.offset0,@object
	.size		.nv.reservedSmem.offset0,0x4
	.type		.nv.reservedSmem.cap,@object
	.size		.nv.reservedSmem.cap,0x4
